	.headerflags	@"EF_CUDA_TEXMODE_UNIFIED EF_CUDA_64BIT_ADDRESS EF_CUDA_ACCELERATORS EF_CUDA_SM90 EF_CUDA_VIRTUAL_SM(EF_CUDA_SM90)"
	.elftype	@"ET_EXEC"


//--------------------- .nv.info                  --------------------------
	.section	.nv.info,"",@"SHT_CUDA_INFO"
	.align	4


	//----- nvinfo : EIATTR_REGCOUNT
	.align		4
        /*0000*/ 	.byte	0x04, 0x2f
        /*0002*/ 	.short	(.L_1 - .L_0)
	.align		4
.L_0:
        /*0004*/ 	.word	index@(triton_per_fused_linalg_vector_norm_3)
        /*0008*/ 	.word	0x0000000e


	//----- nvinfo : EIATTR_MIN_STACK_SIZE
	.align		4
.L_1:
        /*000c*/ 	.byte	0x04, 0x12
        /*000e*/ 	.short	(.L_3 - .L_2)
	.align		4
.L_2:
        /*0010*/ 	.word	index@(triton_per_fused_linalg_vector_norm_3)
        /*0014*/ 	.word	0x00000000


	//----- nvinfo : EIATTR_FRAME_SIZE
	.align		4
.L_3:
        /*0018*/ 	.byte	0x04, 0x11
        /*001a*/ 	.short	(.L_5 - .L_4)
	.align		4
.L_4:
        /*001c*/ 	.word	index@(triton_per_fused_linalg_vector_norm_3)
        /*0020*/ 	.word	0x00000000


	//----- nvinfo : EIATTR_MIN_STACK_SIZE
	.align		4
.L_5:
        /*0024*/ 	.byte	0x04, 0x12
        /*0026*/ 	.short	(.L_7 - .L_6)
	.align		4
.L_6:
        /*0028*/ 	.word	index@(triton_per_fused_linalg_vector_norm_3)
        /*002c*/ 	.word	0x00000000
.L_7:


//--------------------- .nv.info.triton_per_fused_linalg_vector_norm_3 --------------------------
	.section	.nv.info.triton_per_fused_linalg_vector_norm_3,"",@"SHT_CUDA_INFO"
	.sectionflags	@""
	.align	4


	//----- nvinfo : EIATTR_CUDA_API_VERSION
	.align		4
        /*0000*/ 	.byte	0x04, 0x37
        /*0002*/ 	.short	(.L_9 - .L_8)
.L_8:
        /*0004*/ 	.word	0x0000007c


	//----- nvinfo : EIATTR_KPARAM_INFO
	.align		4
.L_9:
        /*0008*/ 	.byte	0x04, 0x17
        /*000a*/ 	.short	(.L_11 - .L_10)
.L_10:
        /*000c*/ 	.word	0x00000000
        /*0010*/ 	.short	0x0003
        /*0012*/ 	.short	0x0014
        /*0014*/ 	.byte	0x00, 0xf0, 0x11, 0x00


	//----- nvinfo : EIATTR_KPARAM_INFO
	.align		4
.L_11:
        /*0018*/ 	.byte	0x04, 0x17
        /*001a*/ 	.short	(.L_13 - .L_12)
.L_12:
        /*001c*/ 	.word	0x00000000
        /*0020*/ 	.short	0x0002
        /*0022*/ 	.short	0x0010
        /*0024*/ 	.byte	0x00, 0xf0, 0x11, 0x00


	//----- nvinfo : EIATTR_KPARAM_INFO
	.align		4
.L_13:
        /*0028*/ 	.byte	0x04, 0x17
        /*002a*/ 	.short	(.L_15 - .L_14)
.L_14:
        /*002c*/ 	.word	0x00000000
        /*0030*/ 	.short	0x0001
        /*0032*/ 	.short	0x0008
        /*0034*/ 	.byte	0x00, 0xf4, 0x21, 0x00


	//----- nvinfo : EIATTR_KPARAM_INFO
	.align		4
.L_15:
        /*0038*/ 	.byte	0x04, 0x17
        /*003a*/ 	.short	(.L_17 - .L_16)
.L_16:
        /*003c*/ 	.word	0x00000000
        /*0040*/ 	.short	0x0000
        /*0042*/ 	.short	0x0000
        /*0044*/ 	.byte	0x00, 0xf4, 0x21, 0x00


	//----- nvinfo : EIATTR_SPARSE_MMA_MASK
	.align		4
.L_17:
        /*0048*/ 	.byte	0x03, 0x50
        /*004a*/ 	.short	0x0000


	//----- nvinfo : EIATTR_MAXREG_COUNT
	.align		4
        /*004c*/ 	.byte	0x03, 0x1b
        /*004e*/ 	.short	0x00ff


	//----- nvinfo : EIATTR_COOP_GROUP_MASK_REGIDS
	.align		4
        /*0050*/ 	.byte	0x04, 0x29
        /*0052*/ 	.short	(.L_19 - .L_18)


	//   ....[0]....
.L_18:
        /*0054*/ 	.word	0xffffffff


	//   ....[1]....
        /*0058*/ 	.word	0xffffffff


	//   ....[2]....
        /*005c*/ 	.word	0xffffffff


	//   ....[3]....
        /*0060*/ 	.word	0xffffffff


	//----- nvinfo : EIATTR_COOP_GROUP_INSTR_OFFSETS
	.align		4
.L_19:
        /*0064*/ 	.byte	0x04, 0x28
        /*0066*/ 	.short	(.L_21 - .L_20)


	//   ....[0]....
.L_20:
        /*0068*/ 	.word	0x00000160


	//   ....[1]....
        /*006c*/ 	.word	0x00000190


	//   ....[2]....
        /*0070*/ 	.word	0x000001b0


	//   ....[3]....
        /*0074*/ 	.word	0x000001e0


	//----- nvinfo : EIATTR_EXIT_INSTR_OFFSETS
	.align		4
.L_21:
        /*0078*/ 	.byte	0x04, 0x1c
        /*007a*/ 	.short	(.L_23 - .L_22)


	//   ....[0]....
.L_22:
        /*007c*/ 	.word	0x00000210


	//   ....[1]....
        /*0080*/ 	.word	0x00000230


	//----- nvinfo : EIATTR_REQNTID
	.align		4
.L_23:
        /*0084*/ 	.byte	0x04, 0x10
        /*0086*/ 	.short	(.L_25 - .L_24)
.L_24:
        /*0088*/ 	.word	0x00000040
        /*008c*/ 	.word	0x00000001
        /*0090*/ 	.word	0x00000001


	//----- nvinfo : EIATTR_CBANK_PARAM_SIZE
	.align		4
.L_25:
        /*0094*/ 	.byte	0x03, 0x19
        /*0096*/ 	.short	0x0018


	//----- nvinfo : EIATTR_PARAM_CBANK
	.align		4
        /*0098*/ 	.byte	0x04, 0x0a
        /*009a*/ 	.short	(.L_27 - .L_26)
	.align		4
.L_26:
        /*009c*/ 	.word	index@(.nv.constant0.triton_per_fused_linalg_vector_norm_3)
        /*00a0*/ 	.short	0x0210
        /*00a2*/ 	.short	0x0018


	//----- nvinfo : EIATTR_SW_WAR
	.align		4
.L_27:
        /*00a4*/ 	.byte	0x04, 0x36
        /*00a6*/ 	.short	(.L_29 - .L_28)
.L_28:
        /*00a8*/ 	.word	0x00000008
.L_29:


//--------------------- .nv.callgraph             --------------------------
	.section	.nv.callgraph,"",@"SHT_CUDA_CALLGRAPH"
	.align	4
	.sectionentsize	8
	.align		4
        /*0000*/ 	.word	0x00000000
	.align		4
        /*0004*/ 	.word	0xffffffff
	.align		4
        /*0008*/ 	.word	0x00000000
	.align		4
        /*000c*/ 	.word	0xfffffffe
	.align		4
        /*0010*/ 	.word	0x00000000
	.align		4
        /*0014*/ 	.word	0xfffffffd
	.align		4
        /*0018*/ 	.word	0x00000000
	.align		4
        /*001c*/ 	.word	0xfffffffc


//--------------------- .text.triton_per_fused_linalg_vector_norm_3 --------------------------
	.section	.text.triton_per_fused_linalg_vector_norm_3,"ax",@progbits
	.align	128
        .global         triton_per_fused_linalg_vector_norm_3
        .type           triton_per_fused_linalg_vector_norm_3,@function
        .size           triton_per_fused_linalg_vector_norm_3,(.L_x_1 - triton_per_fused_linalg_vector_norm_3)
        .other          triton_per_fused_linalg_vector_norm_3,@"STO_CUDA_ENTRY STV_DEFAULT"
triton_per_fused_linalg_vector_norm_3:
.text.triton_per_fused_linalg_vector_norm_3:
[----:B------:R-:W0:Y:S02]  /*0000*/  LDC R1, c[0x0][0x28] ;  /* 0x00000a00ff017b82 */ /* 0x000e240000000800 */
[----:B------:R-:W1:Y:S01]  /*0010*/  S2R R11, SR_CTAID.X ;  /* 0x00000000000b7919 */ /* 0x000e620000002500 */
[----:B------:R-:W2:Y:S01]  /*0020*/  LDC.64 R2, c[0x0][0x210] ;  /* 0x00008400ff027b82 */ /* 0x000ea20000000a00 */
[----:B------:R-:W-:Y:S01]  /*0030*/  ULDC.64 UR4, c[0x0][0x208] ;  /* 0x0000820000047ab9 */ /* 0x000fe20000000a00 */
[----:B------:R-:W3:Y:S01]  /*0040*/  S2R R10, SR_TID.X ;  /* 0x00000000000a7919 */ /* 0x000ee20000002100 */
[----:B-1----:R-:W-:Y:S02]  /*0050*/  SHF.R.S32.HI R0, RZ, 0x1f, R11 ;  /* 0x0000001fff007819 */ /* 0x002fe4000001140b */
[----:B------:R-:W-:Y:S01]  /*0060*/  ISETP.GE.AND P0, PT, R11, 0x10, PT ;  /* 0x000000100b00780c */ /* 0x000fe20003f06270 */
[----:B---3--:R-:W-:Y:S01]  /*0070*/  IMAD.SHL.U32 R4, R10, 0x4, RZ ;  /* 0x000000040a047824 */ /* 0x008fe200078e00ff */
[----:B------:R-:W-:-:S04]  /*0080*/  LEA.HI R0, R0, R11, RZ, 0x2 ;  /* 0x0000000b00007211 */ /* 0x000fc800078f10ff */
[----:B------:R-:W-:Y:S02]  /*0090*/  LOP3.LUT R5, R4, 0x3c, RZ, 0xc0, !PT ;  /* 0x0000003c04057812 */ /* 0x000fe400078ec0ff */
[C---:B------:R-:W-:Y:S01]  /*00a0*/  LOP3.LUT R4, R0.reuse, 0xfffffffc, RZ, 0xc0, !PT ;  /* 0xfffffffc00047812 */ /* 0x040fe200078ec0ff */
[----:B------:R-:W-:-:S03]  /*00b0*/  IMAD.SHL.U32 R0, R0, 0x10, RZ ;  /* 0x0000001000007824 */ /* 0x000fc600078e00ff */
[----:B------:R-:W-:Y:S02]  /*00c0*/  IADD3 R4, R5, R11, -R4 ;  /* 0x0000000b05047210 */ /* 0x000fe40007ffe804 */
[----:B------:R-:W-:Y:S01]  /*00d0*/  LOP3.LUT R5, R0, 0xffffffc0, RZ, 0xc0, !PT ;  /* 0xffffffc000057812 */ /* 0x000fe200078ec0ff */
[----:B------:R-:W-:-:S04]  /*00e0*/  IMAD.MOV.U32 R0, RZ, RZ, RZ ;  /* 0x000000ffff007224 */ /* 0x000fc800078e00ff */
[----:B------:R-:W-:-:S04]  /*00f0*/  IMAD.IADD R5, R4, 0x1, R5 ;  /* 0x0000000104057824 */ /* 0x000fc800078e0205 */
[----:B--2---:R-:W-:-:S05]  /*0100*/  IMAD.WIDE R2, R5, 0x4, R2 ;  /* 0x0000000405027825 */ /* 0x004fca00078e0202 */
[----:B------:R-:W2:Y:S02]  /*0110*/  @!P0 LDG.E R0, desc[UR4][R2.64] ;  /* 0x0000000402008981 */ /* 0x000ea4000c1e1900 */
[----:B--2---:R-:W-:-:S04]  /*0120*/  SEL R0, R0, RZ, !P0 ;  /* 0x000000ff00007207 */ /* 0x004fc80004000000 */
[----:B------:R-:W-:-:S04]  /*0130*/  LOP3.LUT R0, R0, 0x7fffffff, RZ, 0xc0, !PT ;  /* 0x7fffffff00007812 */ /* 0x000fc800078ec0ff */
[----:B------:R-:W-:Y:S02]  /*0140*/  FSEL R0, R0, RZ, !P0 ;  /* 0x000000ff00007208 */ /* 0x000fe40004000000 */
[----:B------:R-:W-:-:S03]  /*0150*/  LOP3.LUT P0, RZ, R10, 0x3f, RZ, 0xc0, !PT ;  /* 0x0000003f0aff7812 */ /* 0x000fc6000780c0ff */
[----:B------:R-:W1:Y:S01]  /*0160*/  SHFL.BFLY PT, R5, R0, 0x8, 0x1f ;  /* 0x0d001f0000057f89 */ /* 0x000e6200000e0000 */
[----:B------:R-:W-:Y:S01]  /*0170*/  ISETP.LT.AND P0, PT, R11, 0x10, !P0 ;  /* 0x000000100b00780c */ /* 0x000fe20004701270 */
[----:B-1----:R-:W-:-:S05]  /*0180*/  FADD R6, R0, R5 ;  /* 0x0000000500067221 */ /* 0x002fca0000000000 */
[----:B------:R-:W1:Y:S02]  /*0190*/  SHFL.BFLY PT, R5, R6, 0x4, 0x1f ;  /* 0x0c801f0006057f89 */ /* 0x000e6400000e0000 */
[----:B-1----:R-:W-:-:S05]  /*01a0*/  FADD R7, R6, R5 ;  /* 0x0000000506077221 */ /* 0x002fca0000000000 */
[----:B------:R-:W1:Y:S02]  /*01b0*/  SHFL.BFLY PT, R4, R7, 0x2, 0x1f ;  /* 0x0c401f0007047f89 */ /* 0x000e6400000e0000 */
[----:B-1----:R-:W-:Y:S02]  /*01c0*/  FADD R8, R7, R4 ;  /* 0x0000000407087221 */ /* 0x002fe40000000000 */
[----:B------:R-:W1:Y:S03]  /*01d0*/  LDC.64 R4, c[0x0][0x218] ;  /* 0x00008600ff047b82 */ /* 0x000e660000000a00 */
[----:B------:R-:W2:Y:S01]  /*01e0*/  SHFL.BFLY PT, R9, R8, 0x1, 0x1f ;  /* 0x0c201f0008097f89 */ /* 0x000ea200000e0000 */
[----:B-1----:R-:W-:-:S04]  /*01f0*/  IMAD.WIDE R2, R11, 0x4, R4 ;  /* 0x000000040b027825 */ /* 0x002fc800078e0204 */
[----:B--2---:R-:W-:Y:S01]  /*0200*/  FADD R9, R8, R9 ;  /* 0x0000000908097221 */ /* 0x004fe20000000000 */
[----:B------:R-:W-:Y:S06]  /*0210*/  @!P0 EXIT ;  /* 0x000000000000894d */ /* 0x000fec0003800000 */
[----:B------:R-:W-:Y:S01]  /*0220*/  STG.E desc[UR4][R2.64], R9 ;  /* 0x0000000902007986 */ /* 0x000fe2000c101904 */
[----:B------:R-:W-:Y:S05]  /*0230*/  EXIT ;  /* 0x000000000000794d */ /* 0x000fea0003800000 */
.L_x_0:
[----:B------:R-:W-:-:S00]  /*0240*/  BRA `(.L_x_0) ;  /* 0xfffffffc00fc7947 */ /* 0x000fc0000383ffff */
[----:B------:R-:W-:-:S00]  /*0250*/  NOP ;  /* 0x0000000000007918 */ /* 0x000fc00000000000 */
        /* <DEDUP_REMOVED lines=10> */
.L_x_1:


//--------------------- .nv.constant0.triton_per_fused_linalg_vector_norm_3 --------------------------
	.section	.nv.constant0.triton_per_fused_linalg_vector_norm_3,"a",@progbits
	.sectionflags	@""
	.align	4
.nv.constant0.triton_per_fused_linalg_vector_norm_3:
	.zero		552
